//
// Generated by NVIDIA NVVM Compiler
//
// Compiler Build ID: CL-36424714
// Cuda compilation tools, release 13.0, V13.0.88
// Based on NVVM 20.0.0
//

.version 9.0
.target sm_100
.address_size 64

	// .globl	_ZN3cub18CUB_300001_SM_10006detail11EmptyKernelIvEEvv
.global .align 4 .b8 precalc_xorwow_matrix[102400];
.global .align 4 .b8 precalc_xorwow_offset_matrix[102400];
.global .align 4 .b8 mrg32k3aM1[2304];
.global .align 4 .b8 mrg32k3aM2[2304];
.global .align 4 .b8 mrg32k3aM1SubSeq[2016];
.global .align 4 .b8 mrg32k3aM2SubSeq[2016];
.global .align 4 .b8 mrg32k3aM1Seq[2304];
.global .align 4 .b8 mrg32k3aM2Seq[2304];
.const .align 8 .b8 __cr_lgamma_table[72];
.global .align 4 .f32 d_sum;
.global .align 1 .b8 _ZN41_INTERNAL_0390167f_4_k_cu_81272328_1991764cuda3std3__45__cpo5beginE[1];
.global .align 1 .b8 _ZN41_INTERNAL_0390167f_4_k_cu_81272328_1991764cuda3std3__45__cpo3endE[1];
.global .align 1 .b8 _ZN41_INTERNAL_0390167f_4_k_cu_81272328_1991764cuda3std3__45__cpo6cbeginE[1];
.global .align 1 .b8 _ZN41_INTERNAL_0390167f_4_k_cu_81272328_1991764cuda3std3__45__cpo4cendE[1];
.global .align 1 .b8 _ZN41_INTERNAL_0390167f_4_k_cu_81272328_1991764cuda3std3__45__cpo6rbeginE[1];
.global .align 1 .b8 _ZN41_INTERNAL_0390167f_4_k_cu_81272328_1991764cuda3std3__45__cpo4rendE[1];
.global .align 1 .b8 _ZN41_INTERNAL_0390167f_4_k_cu_81272328_1991764cuda3std3__45__cpo7crbeginE[1];
.global .align 1 .b8 _ZN41_INTERNAL_0390167f_4_k_cu_81272328_1991764cuda3std3__45__cpo5crendE[1];
.global .align 1 .b8 _ZN41_INTERNAL_0390167f_4_k_cu_81272328_1991764cuda3std3__443_GLOBAL__N__0390167f_4_k_cu_81272328_1991766ignoreE[1];
.global .align 1 .b8 _ZN41_INTERNAL_0390167f_4_k_cu_81272328_1991764cuda3std3__419piecewise_constructE[1];
.global .align 1 .b8 _ZN41_INTERNAL_0390167f_4_k_cu_81272328_1991764cuda3std3__48in_placeE[1];
.global .align 1 .b8 _ZN41_INTERNAL_0390167f_4_k_cu_81272328_1991764cuda3std3__420unreachable_sentinelE[1];
.global .align 1 .b8 _ZN41_INTERNAL_0390167f_4_k_cu_81272328_1991764cuda3std3__47nulloptE[1];
.global .align 1 .b8 _ZN41_INTERNAL_0390167f_4_k_cu_81272328_1991764cuda3std3__48unexpectE[1];
.global .align 1 .b8 _ZN41_INTERNAL_0390167f_4_k_cu_81272328_1991764cuda3std6ranges3__45__cpo4swapE[1];
.global .align 1 .b8 _ZN41_INTERNAL_0390167f_4_k_cu_81272328_1991764cuda3std6ranges3__45__cpo9iter_moveE[1];
.global .align 1 .b8 _ZN41_INTERNAL_0390167f_4_k_cu_81272328_1991764cuda3std6ranges3__45__cpo5beginE[1];
.global .align 1 .b8 _ZN41_INTERNAL_0390167f_4_k_cu_81272328_1991764cuda3std6ranges3__45__cpo3endE[1];
.global .align 1 .b8 _ZN41_INTERNAL_0390167f_4_k_cu_81272328_1991764cuda3std6ranges3__45__cpo6cbeginE[1];
.global .align 1 .b8 _ZN41_INTERNAL_0390167f_4_k_cu_81272328_1991764cuda3std6ranges3__45__cpo4cendE[1];
.global .align 1 .b8 _ZN41_INTERNAL_0390167f_4_k_cu_81272328_1991764cuda3std6ranges3__45__cpo7advanceE[1];
.global .align 1 .b8 _ZN41_INTERNAL_0390167f_4_k_cu_81272328_1991764cuda3std6ranges3__45__cpo9iter_swapE[1];
.global .align 1 .b8 _ZN41_INTERNAL_0390167f_4_k_cu_81272328_1991764cuda3std6ranges3__45__cpo4nextE[1];
.global .align 1 .b8 _ZN41_INTERNAL_0390167f_4_k_cu_81272328_1991764cuda3std6ranges3__45__cpo4prevE[1];
.global .align 1 .b8 _ZN41_INTERNAL_0390167f_4_k_cu_81272328_1991764cuda3std6ranges3__45__cpo4dataE[1];
.global .align 1 .b8 _ZN41_INTERNAL_0390167f_4_k_cu_81272328_1991764cuda3std6ranges3__45__cpo5cdataE[1];
.global .align 1 .b8 _ZN41_INTERNAL_0390167f_4_k_cu_81272328_1991764cuda3std6ranges3__45__cpo4sizeE[1];
.global .align 1 .b8 _ZN41_INTERNAL_0390167f_4_k_cu_81272328_1991764cuda3std6ranges3__45__cpo5ssizeE[1];
.global .align 1 .b8 _ZN41_INTERNAL_0390167f_4_k_cu_81272328_1991764cuda3std6ranges3__45__cpo8distanceE[1];
.global .align 1 .b8 _ZN41_INTERNAL_0390167f_4_k_cu_81272328_1991766thrust24THRUST_300001_SM_1000_NS8cuda_cub3parE[1];
.global .align 1 .b8 _ZN41_INTERNAL_0390167f_4_k_cu_81272328_1991766thrust24THRUST_300001_SM_1000_NS8cuda_cub10par_nosyncE[1];
.global .align 1 .b8 _ZN41_INTERNAL_0390167f_4_k_cu_81272328_1991766thrust24THRUST_300001_SM_1000_NS6system6detail10sequential3seqE[1];
.global .align 1 .b8 _ZN41_INTERNAL_0390167f_4_k_cu_81272328_1991766thrust24THRUST_300001_SM_1000_NS6system3cpp3parE[1];
.global .align 1 .b8 _ZN41_INTERNAL_0390167f_4_k_cu_81272328_1991766thrust24THRUST_300001_SM_1000_NS12placeholders2_1E[1];
.global .align 1 .b8 _ZN41_INTERNAL_0390167f_4_k_cu_81272328_1991766thrust24THRUST_300001_SM_1000_NS12placeholders2_2E[1];
.global .align 1 .b8 _ZN41_INTERNAL_0390167f_4_k_cu_81272328_1991766thrust24THRUST_300001_SM_1000_NS12placeholders2_3E[1];
.global .align 1 .b8 _ZN41_INTERNAL_0390167f_4_k_cu_81272328_1991766thrust24THRUST_300001_SM_1000_NS12placeholders2_4E[1];
.global .align 1 .b8 _ZN41_INTERNAL_0390167f_4_k_cu_81272328_1991766thrust24THRUST_300001_SM_1000_NS12placeholders2_5E[1];
.global .align 1 .b8 _ZN41_INTERNAL_0390167f_4_k_cu_81272328_1991766thrust24THRUST_300001_SM_1000_NS12placeholders2_6E[1];
.global .align 1 .b8 _ZN41_INTERNAL_0390167f_4_k_cu_81272328_1991766thrust24THRUST_300001_SM_1000_NS12placeholders2_7E[1];
.global .align 1 .b8 _ZN41_INTERNAL_0390167f_4_k_cu_81272328_1991766thrust24THRUST_300001_SM_1000_NS12placeholders2_8E[1];
.global .align 1 .b8 _ZN41_INTERNAL_0390167f_4_k_cu_81272328_1991766thrust24THRUST_300001_SM_1000_NS12placeholders2_9E[1];
.global .align 1 .b8 _ZN41_INTERNAL_0390167f_4_k_cu_81272328_1991766thrust24THRUST_300001_SM_1000_NS12placeholders3_10E[1];
.global .align 1 .b8 _ZN41_INTERNAL_0390167f_4_k_cu_81272328_1991766thrust24THRUST_300001_SM_1000_NS3seqE[1];
.global .align 1 .b8 _ZN41_INTERNAL_0390167f_4_k_cu_81272328_1991766thrust24THRUST_300001_SM_1000_NS6deviceE[1];

.visible .entry _ZN3cub18CUB_300001_SM_10006detail11EmptyKernelIvEEvv()
{


	ret;

}


// ===== COMPILED SASS (sm_100) =====

	.target	sm_100

	.elftype	@"ET_EXEC"


//--------------------- .note.nv.tkinfo           --------------------------
	.section	.note.nv.tkinfo,"",@"SHT_NOTE"
	.sectionflags	@"SHF_NOTE_NV_TKINFO"
	.tkinfo
        /*0018*/ 	.word	0x00000002
        /*0030*/ 	.string	""
        /*0030*/ 	.string	"ptxas"
        /*0030*/ 	.string	"Cuda compilation tools, release 13.0, V13.0.88"
        /*0030*/ 	.string	"Build cuda_13.0.r13.0/compiler.36424714_0"
        /*0030*/ 	.string	"-arch sm_100 -m 64 "



//--------------------- .note.nv.cuinfo           --------------------------
	.section	.note.nv.cuinfo,"",@"SHT_NOTE"
	.sectionflags	@"SHF_NOTE_NV_CUINFO"
        /*0018*/ 	.short	0x0002
        /*001a*/ 	.short	0x0064
        /*001c*/ 	.short	0x0082
	.zero		2


//--------------------- .nv.info                  --------------------------
	.section	.nv.info,"",@"SHT_CUDA_INFO"
	.align	4


	//----- nvinfo : EIATTR_REGCOUNT
	.align		4
        /*0000*/ 	.byte	0x04, 0x2f
        /*0002*/ 	.short	(.L_56 - .L_55)
	.align		4
.L_55:
        /*0004*/ 	.word	index@(_ZN3cub18CUB_300001_SM_10006detail11EmptyKernelIvEEvv)
        /*0008*/ 	.word	0x00000004


	//----- nvinfo : EIATTR_FRAME_SIZE
	.align		4
.L_56:
        /*000c*/ 	.byte	0x04, 0x11
        /*000e*/ 	.short	(.L_58 - .L_57)
	.align		4
.L_57:
        /*0010*/ 	.word	index@(_ZN3cub18CUB_300001_SM_10006detail11EmptyKernelIvEEvv)
        /*0014*/ 	.word	0x00000000


	//----- nvinfo : EIATTR_MIN_STACK_SIZE
	.align		4
.L_58:
        /*0018*/ 	.byte	0x04, 0x12
        /*001a*/ 	.short	(.L_60 - .L_59)
	.align		4
.L_59:
        /*001c*/ 	.word	index@(_ZN3cub18CUB_300001_SM_10006detail11EmptyKernelIvEEvv)
        /*0020*/ 	.word	0x00000000
.L_60:


//--------------------- .nv.compat                --------------------------
	.section	.nv.compat,"",@"SHT_CUDA_COMPAT_INFO"
	.align	4
        /*0000*/ 	.byte	0x02, 0x09, 0x00, 0x00, 0x02, 0x02, 0x01, 0x00, 0x02, 0x05, 0x05, 0x00, 0x03, 0x07, 0x01, 0x01
        /*0010*/ 	.byte	0x02, 0x03, 0x00, 0x00, 0x02, 0x06, 0x01, 0x00, 0x04, 0x0b, 0x08, 0x00, 0x09, 0x00, 0x00, 0x00
        /*0020*/ 	.byte	0x00, 0x00, 0x00, 0x00


//--------------------- .nv.info._ZN3cub18CUB_300001_SM_10006detail11EmptyKernelIvEEvv --------------------------
	.section	.nv.info._ZN3cub18CUB_300001_SM_10006detail11EmptyKernelIvEEvv,"",@"SHT_CUDA_INFO"
	.sectionflags	@""
	.align	4


	//----- nvinfo : EIATTR_CUDA_API_VERSION
	.align		4
        /*0000*/ 	.byte	0x04, 0x37
        /*0002*/ 	.short	(.L_62 - .L_61)
.L_61:
        /*0004*/ 	.word	0x00000082


	//----- nvinfo : EIATTR_SPARSE_MMA_MASK
	.align		4
.L_62:
        /*0008*/ 	.byte	0x03, 0x50
        /*000a*/ 	.short	0x0000


	//----- nvinfo : EIATTR_MAXREG_COUNT
	.align		4
        /*000c*/ 	.byte	0x03, 0x1b
        /*000e*/ 	.short	0x00ff


	//----- nvinfo : EIATTR_MERCURY_ISA_VERSION
	.align		4
        /*0010*/ 	.byte	0x03, 0x5f
        /*0012*/ 	.short	0x0101


	//----- nvinfo : EIATTR_VRC_CTA_INIT_COUNT
	.align		4
        /*0014*/ 	.byte	0x02, 0x4a
	.zero		1
	.zero		1


	//----- nvinfo : EIATTR_EXIT_INSTR_OFFSETS
	.align		4
        /*0018*/ 	.byte	0x04, 0x1c
        /*001a*/ 	.short	(.L_64 - .L_63)


	//   ....[0]....
.L_63:
        /*001c*/ 	.word	0x00000010


	//----- nvinfo : EIATTR_SW_WAR
	.align		4
.L_64:
        /*0020*/ 	.byte	0x04, 0x36
        /*0022*/ 	.short	(.L_66 - .L_65)
.L_65:
        /*0024*/ 	.word	0x00000008
.L_66:


//--------------------- .nv.callgraph             --------------------------
	.section	.nv.callgraph,"",@"SHT_CUDA_CALLGRAPH"
	.align	4
	.sectionentsize	8
	.align		4
        /*0000*/ 	.word	0x00000000
	.align		4
        /*0004*/ 	.word	0xffffffff
	.align		4
        /*0008*/ 	.word	0x00000000
	.align		4
        /*000c*/ 	.word	0xfffffffe
	.align		4
        /*0010*/ 	.word	0x00000000
	.align		4
        /*0014*/ 	.word	0xfffffffd
	.align		4
        /*0018*/ 	.word	0x00000000
	.align		4
        /*001c*/ 	.word	0xfffffffc


//--------------------- .nv.constant4             --------------------------
	.section	.nv.constant4,"a",@progbits
	.align	8
	.align		8
.nv.constant4:
        /*0000*/ 	.dword	precalc_xorwow_matrix
	.align		8
        /*0008*/ 	.dword	precalc_xorwow_offset_matrix
	.align		8
        /*0010*/ 	.dword	mrg32k3aM1
	.align		8
        /*0018*/ 	.dword	mrg32k3aM2
	.align		8
        /*0020*/ 	.dword	mrg32k3aM1SubSeq
	.align		8
        /*0028*/ 	.dword	mrg32k3aM2SubSeq
	.align		8
        /*0030*/ 	.dword	mrg32k3aM1Seq
	.align		8
        /*0038*/ 	.dword	mrg32k3aM2Seq
	.align		8
        /*0040*/ 	.dword	d_sum
	.align		8
        /*0048*/ 	.dword	_ZN41_INTERNAL_0390167f_4_k_cu_81272328_1995324cuda3std3__45__cpo5beginE
	.align		8
        /*0050*/ 	.dword	_ZN41_INTERNAL_0390167f_4_k_cu_81272328_1995324cuda3std3__45__cpo3endE
	.align		8
        /*0058*/ 	.dword	_ZN41_INTERNAL_0390167f_4_k_cu_81272328_1995324cuda3std3__45__cpo6cbeginE
	.align		8
        /*0060*/ 	.dword	_ZN41_INTERNAL_0390167f_4_k_cu_81272328_1995324cuda3std3__45__cpo4cendE
	.align		8
        /*0068*/ 	.dword	_ZN41_INTERNAL_0390167f_4_k_cu_81272328_1995324cuda3std3__45__cpo6rbeginE
	.align		8
        /*0070*/ 	.dword	_ZN41_INTERNAL_0390167f_4_k_cu_81272328_1995324cuda3std3__45__cpo4rendE
	.align		8
        /*0078*/ 	.dword	_ZN41_INTERNAL_0390167f_4_k_cu_81272328_1995324cuda3std3__45__cpo7crbeginE
	.align		8
        /*0080*/ 	.dword	_ZN41_INTERNAL_0390167f_4_k_cu_81272328_1995324cuda3std3__45__cpo5crendE
	.align		8
        /*0088*/ 	.dword	_ZN41_INTERNAL_0390167f_4_k_cu_81272328_1995324cuda3std3__443_GLOBAL__N__0390167f_4_k_cu_81272328_1995326ignoreE
	.align		8
        /*0090*/ 	.dword	_ZN41_INTERNAL_0390167f_4_k_cu_81272328_1995324cuda3std3__419piecewise_constructE
	.align		8
        /*0098*/ 	.dword	_ZN41_INTERNAL_0390167f_4_k_cu_81272328_1995324cuda3std3__48in_placeE
	.align		8
        /*00a0*/ 	.dword	_ZN41_INTERNAL_0390167f_4_k_cu_81272328_1995324cuda3std3__420unreachable_sentinelE
	.align		8
        /*00a8*/ 	.dword	_ZN41_INTERNAL_0390167f_4_k_cu_81272328_1995324cuda3std3__47nulloptE
	.align		8
        /*00b0*/ 	.dword	_ZN41_INTERNAL_0390167f_4_k_cu_81272328_1995324cuda3std3__48unexpectE
	.align		8
        /*00b8*/ 	.dword	_ZN41_INTERNAL_0390167f_4_k_cu_81272328_1995324cuda3std6ranges3__45__cpo4swapE
	.align		8
        /*00c0*/ 	.dword	_ZN41_INTERNAL_0390167f_4_k_cu_81272328_1995324cuda3std6ranges3__45__cpo9iter_moveE
	.align		8
        /*00c8*/ 	.dword	_ZN41_INTERNAL_0390167f_4_k_cu_81272328_1995324cuda3std6ranges3__45__cpo5beginE
	.align		8
        /*00d0*/ 	.dword	_ZN41_INTERNAL_0390167f_4_k_cu_81272328_1995324cuda3std6ranges3__45__cpo3endE
	.align		8
        /*00d8*/ 	.dword	_ZN41_INTERNAL_0390167f_4_k_cu_81272328_1995324cuda3std6ranges3__45__cpo6cbeginE
	.align		8
        /*00e0*/ 	.dword	_ZN41_INTERNAL_0390167f_4_k_cu_81272328_1995324cuda3std6ranges3__45__cpo4cendE
	.align		8
        /*00e8*/ 	.dword	_ZN41_INTERNAL_0390167f_4_k_cu_81272328_1995324cuda3std6ranges3__45__cpo7advanceE
	.align		8
        /*00f0*/ 	.dword	_ZN41_INTERNAL_0390167f_4_k_cu_81272328_1995324cuda3std6ranges3__45__cpo9iter_swapE
	.align		8
        /*00f8*/ 	.dword	_ZN41_INTERNAL_0390167f_4_k_cu_81272328_1995324cuda3std6ranges3__45__cpo4nextE
	.align		8
        /*0100*/ 	.dword	_ZN41_INTERNAL_0390167f_4_k_cu_81272328_1995324cuda3std6ranges3__45__cpo4prevE
	.align		8
        /*0108*/ 	.dword	_ZN41_INTERNAL_0390167f_4_k_cu_81272328_1995324cuda3std6ranges3__45__cpo4dataE
	.align		8
        /*0110*/ 	.dword	_ZN41_INTERNAL_0390167f_4_k_cu_81272328_1995324cuda3std6ranges3__45__cpo5cdataE
	.align		8
        /*0118*/ 	.dword	_ZN41_INTERNAL_0390167f_4_k_cu_81272328_1995324cuda3std6ranges3__45__cpo4sizeE
	.align		8
        /*0120*/ 	.dword	_ZN41_INTERNAL_0390167f_4_k_cu_81272328_1995324cuda3std6ranges3__45__cpo5ssizeE
	.align		8
        /*0128*/ 	.dword	_ZN41_INTERNAL_0390167f_4_k_cu_81272328_1995324cuda3std6ranges3__45__cpo8distanceE
	.align		8
        /*0130*/ 	.dword	_ZN41_INTERNAL_0390167f_4_k_cu_81272328_1995326thrust24THRUST_300001_SM_1000_NS8cuda_cub3parE
	.align		8
        /*0138*/ 	.dword	_ZN41_INTERNAL_0390167f_4_k_cu_81272328_1995326thrust24THRUST_300001_SM_1000_NS8cuda_cub10par_nosyncE
	.align		8
        /*0140*/ 	.dword	_ZN41_INTERNAL_0390167f_4_k_cu_81272328_1995326thrust24THRUST_300001_SM_1000_NS6system6detail10sequential3seqE
	.align		8
        /*0148*/ 	.dword	_ZN41_INTERNAL_0390167f_4_k_cu_81272328_1995326thrust24THRUST_300001_SM_1000_NS6system3cpp3parE
	.align		8
        /*0150*/ 	.dword	_ZN41_INTERNAL_0390167f_4_k_cu_81272328_1995326thrust24THRUST_300001_SM_1000_NS12placeholders2_1E
	.align		8
        /*0158*/ 	.dword	_ZN41_INTERNAL_0390167f_4_k_cu_81272328_1995326thrust24THRUST_300001_SM_1000_NS12placeholders2_2E
	.align		8
        /*0160*/ 	.dword	_ZN41_INTERNAL_0390167f_4_k_cu_81272328_1995326thrust24THRUST_300001_SM_1000_NS12placeholders2_3E
	.align		8
        /*0168*/ 	.dword	_ZN41_INTERNAL_0390167f_4_k_cu_81272328_1995326thrust24THRUST_300001_SM_1000_NS12placeholders2_4E
	.align		8
        /*0170*/ 	.dword	_ZN41_INTERNAL_0390167f_4_k_cu_81272328_1995326thrust24THRUST_300001_SM_1000_NS12placeholders2_5E
	.align		8
        /*0178*/ 	.dword	_ZN41_INTERNAL_0390167f_4_k_cu_81272328_1995326thrust24THRUST_300001_SM_1000_NS12placeholders2_6E
	.align		8
        /*0180*/ 	.dword	_ZN41_INTERNAL_0390167f_4_k_cu_81272328_1995326thrust24THRUST_300001_SM_1000_NS12placeholders2_7E
	.align		8
        /*0188*/ 	.dword	_ZN41_INTERNAL_0390167f_4_k_cu_81272328_1995326thrust24THRUST_300001_SM_1000_NS12placeholders2_8E
	.align		8
        /*0190*/ 	.dword	_ZN41_INTERNAL_0390167f_4_k_cu_81272328_1995326thrust24THRUST_300001_SM_1000_NS12placeholders2_9E
	.align		8
        /*0198*/ 	.dword	_ZN41_INTERNAL_0390167f_4_k_cu_81272328_1995326thrust24THRUST_300001_SM_1000_NS12placeholders3_10E
	.align		8
        /*01a0*/ 	.dword	_ZN41_INTERNAL_0390167f_4_k_cu_81272328_1995326thrust24THRUST_300001_SM_1000_NS3seqE
	.align		8
        /*01a8*/ 	.dword	_ZN41_INTERNAL_0390167f_4_k_cu_81272328_1995326thrust24THRUST_300001_SM_1000_NS6deviceE


//--------------------- .nv.constant3             --------------------------
	.section	.nv.constant3,"a",@progbits
	.align	8
.nv.constant3:
	.type		__cr_lgamma_table,@object
	.size		__cr_lgamma_table,(.L_8 - __cr_lgamma_table)
__cr_lgamma_table:
        /*0000*/ 	.byte	0x00, 0x00, 0x00, 0x00, 0x00, 0x00, 0x00, 0x00, 0x00, 0x00, 0x00, 0x00, 0x00, 0x00, 0x00, 0x00
        /*0010*/ 	.byte	0xef, 0x39, 0xfa, 0xfe, 0x42, 0x2e, 0xe6, 0x3f, 0x02, 0x20, 0x2a, 0xfa, 0x0b, 0xab, 0xfc, 0x3f
        /*0020*/ 	.byte	0xf9, 0x2c, 0x92, 0x7c, 0xa7, 0x6c, 0x09, 0x40, 0xc9, 0x79, 0x44, 0x3c, 0x64, 0x26, 0x13, 0x40
        /*0030*/ 	.byte	0xca, 0x01, 0xcf, 0x3a, 0x27, 0x51, 0x1a, 0x40, 0x30, 0xcc, 0x2d, 0xf3, 0xe1, 0x0c, 0x21, 0x40
        /*0040*/ 	.byte	0x0d, 0xb7, 0xfc, 0x82, 0x8e, 0x35, 0x25, 0x40
.L_8:


//--------------------- .text._ZN3cub18CUB_300001_SM_10006detail11EmptyKernelIvEEvv --------------------------
	.section	.text._ZN3cub18CUB_300001_SM_10006detail11EmptyKernelIvEEvv,"ax",@progbits
	.align	128
        .global         _ZN3cub18CUB_300001_SM_10006detail11EmptyKernelIvEEvv
        .type           _ZN3cub18CUB_300001_SM_10006detail11EmptyKernelIvEEvv,@function
        .size           _ZN3cub18CUB_300001_SM_10006detail11EmptyKernelIvEEvv,(.L_x_1 - _ZN3cub18CUB_300001_SM_10006detail11EmptyKernelIvEEvv)
        .other          _ZN3cub18CUB_300001_SM_10006detail11EmptyKernelIvEEvv,@"STO_CUDA_ENTRY STV_DEFAULT"
_ZN3cub18CUB_300001_SM_10006detail11EmptyKernelIvEEvv:
.text._ZN3cub18CUB_300001_SM_10006detail11EmptyKernelIvEEvv:
[----:B------:R-:W-:Y:S01]  /*0000*/  LDC R1, c[0x0][0x37c] ;  /* 0x0000df00ff017b82 */ /* 0x000fe20000000800 */
[----:B------:R-:W-:Y:S05]  /*0010*/  EXIT ;  /* 0x000000000000794d */ /* 0x000fea0003800000 */
.L_x_0:
[----:B------:R-:W-:-:S00]  /*0020*/  BRA `(.L_x_0) ;  /* 0xfffffffc00fc7947 */ /* 0x000fc0000383ffff */
[----:B------:R-:W-:-:S00]  /*0030*/  NOP ;  /* 0x0000000000007918 */ /* 0x000fc00000000000 */
        /* <DEDUP_REMOVED lines=12> */
.L_x_1:


//--------------------- .nv.global.init           --------------------------
	.section	.nv.global.init,"aw",@progbits
	.align	4
.nv.global.init:
	.type		mrg32k3aM1SubSeq,@object
	.size		mrg32k3aM1SubSeq,(mrg32k3aM2SubSeq - mrg32k3aM1SubSeq)
mrg32k3aM1SubSeq:
        /*0000*/ 	.byte	0x0b, 0xcc, 0xee, 0x04, 0x73, 0x29, 0x8b, 0x6f, 0xf6, 0x53, 0x03, 0xf6, 0x23, 0xf6, 0xea, 0xda
        /* <DEDUP_REMOVED lines=125> */
	.type		mrg32k3aM2SubSeq,@object
	.size		mrg32k3aM2SubSeq,(mrg32k3aM1 - mrg32k3aM2SubSeq)
mrg32k3aM2SubSeq:
        /* <DEDUP_REMOVED lines=126> */
	.type		mrg32k3aM1,@object
	.size		mrg32k3aM1,(mrg32k3aM1Seq - mrg32k3aM1)
mrg32k3aM1:
        /* <DEDUP_REMOVED lines=144> */
	.type		mrg32k3aM1Seq,@object
	.size		mrg32k3aM1Seq,(mrg32k3aM2 - mrg32k3aM1Seq)
mrg32k3aM1Seq:
        /* <DEDUP_REMOVED lines=144> */
	.type		mrg32k3aM2,@object
	.size		mrg32k3aM2,(mrg32k3aM2Seq - mrg32k3aM2)
mrg32k3aM2:
        /* <DEDUP_REMOVED lines=144> */
	.type		mrg32k3aM2Seq,@object
	.size		mrg32k3aM2Seq,(precalc_xorwow_matrix - mrg32k3aM2Seq)
mrg32k3aM2Seq:
        /* <DEDUP_REMOVED lines=144> */
	.type		precalc_xorwow_matrix,@object
	.size		precalc_xorwow_matrix,(precalc_xorwow_offset_matrix - precalc_xorwow_matrix)
precalc_xorwow_matrix:
        /* <DEDUP_REMOVED lines=6400> */
	.type		precalc_xorwow_offset_matrix,@object
	.size		precalc_xorwow_offset_matrix,(.L_1 - precalc_xorwow_offset_matrix)
precalc_xorwow_offset_matrix:
        /* <DEDUP_REMOVED lines=6400> */
.L_1:


//--------------------- .nv.shared.reserved.0     --------------------------
	.section	.nv.shared.reserved.0,"aw",@nobits
	.weak		__nv_reservedSMEM_offset_0_alias
	.size		__nv_reservedSMEM_offset_0_alias, 0, 64
	.other		__nv_reservedSMEM_offset_0_alias,@"STO_CUDA_RESERVED_SHARED STV_DEFAULT"
__nv_reservedSMEM_offset_0_alias:
	.zero		0
	.zero		64


//--------------------- .nv.global                --------------------------
	.section	.nv.global,"aw",@nobits
	.align	4
.nv.global:
	.type		d_sum,@object
	.size		d_sum,(_ZN41_INTERNAL_0390167f_4_k_cu_81272328_1995326thrust24THRUST_300001_SM_1000_NS12placeholders2_7E - d_sum)
d_sum:
	.zero		4
	.type		_ZN41_INTERNAL_0390167f_4_k_cu_81272328_1995326thrust24THRUST_300001_SM_1000_NS12placeholders2_7E,@object
	.size		_ZN41_INTERNAL_0390167f_4_k_cu_81272328_1995326thrust24THRUST_300001_SM_1000_NS12placeholders2_7E,(_ZN41_INTERNAL_0390167f_4_k_cu_81272328_1995324cuda3std3__45__cpo5crendE - _ZN41_INTERNAL_0390167f_4_k_cu_81272328_1995326thrust24THRUST_300001_SM_1000_NS12placeholders2_7E)
_ZN41_INTERNAL_0390167f_4_k_cu_81272328_1995326thrust24THRUST_300001_SM_1000_NS12placeholders2_7E:
	.zero		1
	.type		_ZN41_INTERNAL_0390167f_4_k_cu_81272328_1995324cuda3std3__45__cpo5crendE,@object
	.size		_ZN41_INTERNAL_0390167f_4_k_cu_81272328_1995324cuda3std3__45__cpo5crendE,(_ZN41_INTERNAL_0390167f_4_k_cu_81272328_1995324cuda3std6ranges3__45__cpo4prevE - _ZN41_INTERNAL_0390167f_4_k_cu_81272328_1995324cuda3std3__45__cpo5crendE)
_ZN41_INTERNAL_0390167f_4_k_cu_81272328_1995324cuda3std3__45__cpo5crendE:
	.zero		1
	.type		_ZN41_INTERNAL_0390167f_4_k_cu_81272328_1995324cuda3std6ranges3__45__cpo4prevE,@object
	.size		_ZN41_INTERNAL_0390167f_4_k_cu_81272328_1995324cuda3std6ranges3__45__cpo4prevE,(_ZN41_INTERNAL_0390167f_4_k_cu_81272328_1995326thrust24THRUST_300001_SM_1000_NS6system6detail10sequential3seqE - _ZN41_INTERNAL_0390167f_4_k_cu_81272328_1995324cuda3std6ranges3__45__cpo4prevE)
_ZN41_INTERNAL_0390167f_4_k_cu_81272328_1995324cuda3std6ranges3__45__cpo4prevE:
	.zero		1
	.type		_ZN41_INTERNAL_0390167f_4_k_cu_81272328_1995326thrust24THRUST_300001_SM_1000_NS6system6detail10sequential3seqE,@object
	.size		_ZN41_INTERNAL_0390167f_4_k_cu_81272328_1995326thrust24THRUST_300001_SM_1000_NS6system6detail10sequential3seqE,(_ZN41_INTERNAL_0390167f_4_k_cu_81272328_1995324cuda3std6ranges3__45__cpo9iter_moveE - _ZN41_INTERNAL_0390167f_4_k_cu_81272328_1995326thrust24THRUST_300001_SM_1000_NS6system6detail10sequential3seqE)
_ZN41_INTERNAL_0390167f_4_k_cu_81272328_1995326thrust24THRUST_300001_SM_1000_NS6system6detail10sequential3seqE:
	.zero		1
	.type		_ZN41_INTERNAL_0390167f_4_k_cu_81272328_1995324cuda3std6ranges3__45__cpo9iter_moveE,@object
	.size		_ZN41_INTERNAL_0390167f_4_k_cu_81272328_1995324cuda3std6ranges3__45__cpo9iter_moveE,(_ZN41_INTERNAL_0390167f_4_k_cu_81272328_1995326thrust24THRUST_300001_SM_1000_NS3seqE - _ZN41_INTERNAL_0390167f_4_k_cu_81272328_1995324cuda3std6ranges3__45__cpo9iter_moveE)
_ZN41_INTERNAL_0390167f_4_k_cu_81272328_1995324cuda3std6ranges3__45__cpo9iter_moveE:
	.zero		1
	.type		_ZN41_INTERNAL_0390167f_4_k_cu_81272328_1995326thrust24THRUST_300001_SM_1000_NS3seqE,@object
	.size		_ZN41_INTERNAL_0390167f_4_k_cu_81272328_1995326thrust24THRUST_300001_SM_1000_NS3seqE,(_ZN41_INTERNAL_0390167f_4_k_cu_81272328_1995324cuda3std3__420unreachable_sentinelE - _ZN41_INTERNAL_0390167f_4_k_cu_81272328_1995326thrust24THRUST_300001_SM_1000_NS3seqE)
_ZN41_INTERNAL_0390167f_4_k_cu_81272328_1995326thrust24THRUST_300001_SM_1000_NS3seqE:
	.zero		1
	.type		_ZN41_INTERNAL_0390167f_4_k_cu_81272328_1995324cuda3std3__420unreachable_sentinelE,@object
	.size		_ZN41_INTERNAL_0390167f_4_k_cu_81272328_1995324cuda3std3__420unreachable_sentinelE,(_ZN41_INTERNAL_0390167f_4_k_cu_81272328_1995324cuda3std6ranges3__45__cpo5ssizeE - _ZN41_INTERNAL_0390167f_4_k_cu_81272328_1995324cuda3std3__420unreachable_sentinelE)
_ZN41_INTERNAL_0390167f_4_k_cu_81272328_1995324cuda3std3__420unreachable_sentinelE:
	.zero		1
	.type		_ZN41_INTERNAL_0390167f_4_k_cu_81272328_1995324cuda3std6ranges3__45__cpo5ssizeE,@object
	.size		_ZN41_INTERNAL_0390167f_4_k_cu_81272328_1995324cuda3std6ranges3__45__cpo5ssizeE,(_ZN41_INTERNAL_0390167f_4_k_cu_81272328_1995326thrust24THRUST_300001_SM_1000_NS12placeholders2_3E - _ZN41_INTERNAL_0390167f_4_k_cu_81272328_1995324cuda3std6ranges3__45__cpo5ssizeE)
_ZN41_INTERNAL_0390167f_4_k_cu_81272328_1995324cuda3std6ranges3__45__cpo5ssizeE:
	.zero		1
	.type		_ZN41_INTERNAL_0390167f_4_k_cu_81272328_1995326thrust24THRUST_300001_SM_1000_NS12placeholders2_3E,@object
	.size		_ZN41_INTERNAL_0390167f_4_k_cu_81272328_1995326thrust24THRUST_300001_SM_1000_NS12placeholders2_3E,(_ZN41_INTERNAL_0390167f_4_k_cu_81272328_1995324cuda3std3__45__cpo4cendE - _ZN41_INTERNAL_0390167f_4_k_cu_81272328_1995326thrust24THRUST_300001_SM_1000_NS12placeholders2_3E)
_ZN41_INTERNAL_0390167f_4_k_cu_81272328_1995326thrust24THRUST_300001_SM_1000_NS12placeholders2_3E:
	.zero		1
	.type		_ZN41_INTERNAL_0390167f_4_k_cu_81272328_1995324cuda3std3__45__cpo4cendE,@object
	.size		_ZN41_INTERNAL_0390167f_4_k_cu_81272328_1995324cuda3std3__45__cpo4cendE,(_ZN41_INTERNAL_0390167f_4_k_cu_81272328_1995324cuda3std6ranges3__45__cpo4cendE - _ZN41_INTERNAL_0390167f_4_k_cu_81272328_1995324cuda3std3__45__cpo4cendE)
_ZN41_INTERNAL_0390167f_4_k_cu_81272328_1995324cuda3std3__45__cpo4cendE:
	.zero		1
	.type		_ZN41_INTERNAL_0390167f_4_k_cu_81272328_1995324cuda3std6ranges3__45__cpo4cendE,@object
	.size		_ZN41_INTERNAL_0390167f_4_k_cu_81272328_1995324cuda3std6ranges3__45__cpo4cendE,(_ZN41_INTERNAL_0390167f_4_k_cu_81272328_1995326thrust24THRUST_300001_SM_1000_NS12placeholders2_9E - _ZN41_INTERNAL_0390167f_4_k_cu_81272328_1995324cuda3std6ranges3__45__cpo4cendE)
_ZN41_INTERNAL_0390167f_4_k_cu_81272328_1995324cuda3std6ranges3__45__cpo4cendE:
	.zero		1
	.type		_ZN41_INTERNAL_0390167f_4_k_cu_81272328_1995326thrust24THRUST_300001_SM_1000_NS12placeholders2_9E,@object
	.size		_ZN41_INTERNAL_0390167f_4_k_cu_81272328_1995326thrust24THRUST_300001_SM_1000_NS12placeholders2_9E,(_ZN41_INTERNAL_0390167f_4_k_cu_81272328_1995324cuda3std3__419piecewise_constructE - _ZN41_INTERNAL_0390167f_4_k_cu_81272328_1995326thrust24THRUST_300001_SM_1000_NS12placeholders2_9E)
_ZN41_INTERNAL_0390167f_4_k_cu_81272328_1995326thrust24THRUST_300001_SM_1000_NS12placeholders2_9E:
	.zero		1
	.type		_ZN41_INTERNAL_0390167f_4_k_cu_81272328_1995324cuda3std3__419piecewise_constructE,@object
	.size		_ZN41_INTERNAL_0390167f_4_k_cu_81272328_1995324cuda3std3__419piecewise_constructE,(_ZN41_INTERNAL_0390167f_4_k_cu_81272328_1995324cuda3std6ranges3__45__cpo5cdataE - _ZN41_INTERNAL_0390167f_4_k_cu_81272328_1995324cuda3std3__419piecewise_constructE)
_ZN41_INTERNAL_0390167f_4_k_cu_81272328_1995324cuda3std3__419piecewise_constructE:
	.zero		1
	.type		_ZN41_INTERNAL_0390167f_4_k_cu_81272328_1995324cuda3std6ranges3__45__cpo5cdataE,@object
	.size		_ZN41_INTERNAL_0390167f_4_k_cu_81272328_1995324cuda3std6ranges3__45__cpo5cdataE,(_ZN41_INTERNAL_0390167f_4_k_cu_81272328_1995326thrust24THRUST_300001_SM_1000_NS12placeholders2_1E - _ZN41_INTERNAL_0390167f_4_k_cu_81272328_1995324cuda3std6ranges3__45__cpo5cdataE)
_ZN41_INTERNAL_0390167f_4_k_cu_81272328_1995324cuda3std6ranges3__45__cpo5cdataE:
	.zero		1
	.type		_ZN41_INTERNAL_0390167f_4_k_cu_81272328_1995326thrust24THRUST_300001_SM_1000_NS12placeholders2_1E,@object
	.size		_ZN41_INTERNAL_0390167f_4_k_cu_81272328_1995326thrust24THRUST_300001_SM_1000_NS12placeholders2_1E,(_ZN41_INTERNAL_0390167f_4_k_cu_81272328_1995324cuda3std3__45__cpo3endE - _ZN41_INTERNAL_0390167f_4_k_cu_81272328_1995326thrust24THRUST_300001_SM_1000_NS12placeholders2_1E)
_ZN41_INTERNAL_0390167f_4_k_cu_81272328_1995326thrust24THRUST_300001_SM_1000_NS12placeholders2_1E:
	.zero		1
	.type		_ZN41_INTERNAL_0390167f_4_k_cu_81272328_1995324cuda3std3__45__cpo3endE,@object
	.size		_ZN41_INTERNAL_0390167f_4_k_cu_81272328_1995324cuda3std3__45__cpo3endE,(_ZN41_INTERNAL_0390167f_4_k_cu_81272328_1995324cuda3std6ranges3__45__cpo3endE - _ZN41_INTERNAL_0390167f_4_k_cu_81272328_1995324cuda3std3__45__cpo3endE)
_ZN41_INTERNAL_0390167f_4_k_cu_81272328_1995324cuda3std3__45__cpo3endE:
	.zero		1
	.type		_ZN41_INTERNAL_0390167f_4_k_cu_81272328_1995324cuda3std6ranges3__45__cpo3endE,@object
	.size		_ZN41_INTERNAL_0390167f_4_k_cu_81272328_1995324cuda3std6ranges3__45__cpo3endE,(_ZN41_INTERNAL_0390167f_4_k_cu_81272328_1995326thrust24THRUST_300001_SM_1000_NS12placeholders2_5E - _ZN41_INTERNAL_0390167f_4_k_cu_81272328_1995324cuda3std6ranges3__45__cpo3endE)
_ZN41_INTERNAL_0390167f_4_k_cu_81272328_1995324cuda3std6ranges3__45__cpo3endE:
	.zero		1
	.type		_ZN41_INTERNAL_0390167f_4_k_cu_81272328_1995326thrust24THRUST_300001_SM_1000_NS12placeholders2_5E,@object
	.size		_ZN41_INTERNAL_0390167f_4_k_cu_81272328_1995326thrust24THRUST_300001_SM_1000_NS12placeholders2_5E,(_ZN41_INTERNAL_0390167f_4_k_cu_81272328_1995324cuda3std3__45__cpo4rendE - _ZN41_INTERNAL_0390167f_4_k_cu_81272328_1995326thrust24THRUST_300001_SM_1000_NS12placeholders2_5E)
_ZN41_INTERNAL_0390167f_4_k_cu_81272328_1995326thrust24THRUST_300001_SM_1000_NS12placeholders2_5E:
	.zero		1
	.type		_ZN41_INTERNAL_0390167f_4_k_cu_81272328_1995324cuda3std3__45__cpo4rendE,@object
	.size		_ZN41_INTERNAL_0390167f_4_k_cu_81272328_1995324cuda3std3__45__cpo4rendE,(_ZN41_INTERNAL_0390167f_4_k_cu_81272328_1995324cuda3std6ranges3__45__cpo9iter_swapE - _ZN41_INTERNAL_0390167f_4_k_cu_81272328_1995324cuda3std3__45__cpo4rendE)
_ZN41_INTERNAL_0390167f_4_k_cu_81272328_1995324cuda3std3__45__cpo4rendE:
	.zero		1
	.type		_ZN41_INTERNAL_0390167f_4_k_cu_81272328_1995324cuda3std6ranges3__45__cpo9iter_swapE,@object
	.size		_ZN41_INTERNAL_0390167f_4_k_cu_81272328_1995324cuda3std6ranges3__45__cpo9iter_swapE,(_ZN41_INTERNAL_0390167f_4_k_cu_81272328_1995324cuda3std3__48unexpectE - _ZN41_INTERNAL_0390167f_4_k_cu_81272328_1995324cuda3std6ranges3__45__cpo9iter_swapE)
_ZN41_INTERNAL_0390167f_4_k_cu_81272328_1995324cuda3std6ranges3__45__cpo9iter_swapE:
	.zero		1
	.type		_ZN41_INTERNAL_0390167f_4_k_cu_81272328_1995324cuda3std3__48unexpectE,@object
	.size		_ZN41_INTERNAL_0390167f_4_k_cu_81272328_1995324cuda3std3__48unexpectE,(_ZN41_INTERNAL_0390167f_4_k_cu_81272328_1995326thrust24THRUST_300001_SM_1000_NS8cuda_cub3parE - _ZN41_INTERNAL_0390167f_4_k_cu_81272328_1995324cuda3std3__48unexpectE)
_ZN41_INTERNAL_0390167f_4_k_cu_81272328_1995324cuda3std3__48unexpectE:
	.zero		1
	.type		_ZN41_INTERNAL_0390167f_4_k_cu_81272328_1995326thrust24THRUST_300001_SM_1000_NS8cuda_cub3parE,@object
	.size		_ZN41_INTERNAL_0390167f_4_k_cu_81272328_1995326thrust24THRUST_300001_SM_1000_NS8cuda_cub3parE,(_ZN41_INTERNAL_0390167f_4_k_cu_81272328_1995326thrust24THRUST_300001_SM_1000_NS12placeholders2_8E - _ZN41_INTERNAL_0390167f_4_k_cu_81272328_1995326thrust24THRUST_300001_SM_1000_NS8cuda_cub3parE)
_ZN41_INTERNAL_0390167f_4_k_cu_81272328_1995326thrust24THRUST_300001_SM_1000_NS8cuda_cub3parE:
	.zero		1
	.type		_ZN41_INTERNAL_0390167f_4_k_cu_81272328_1995326thrust24THRUST_300001_SM_1000_NS12placeholders2_8E,@object
	.size		_ZN41_INTERNAL_0390167f_4_k_cu_81272328_1995326thrust24THRUST_300001_SM_1000_NS12placeholders2_8E,(_ZN41_INTERNAL_0390167f_4_k_cu_81272328_1995324cuda3std3__443_GLOBAL__N__0390167f_4_k_cu_81272328_1995326ignoreE - _ZN41_INTERNAL_0390167f_4_k_cu_81272328_1995326thrust24THRUST_300001_SM_1000_NS12placeholders2_8E)
_ZN41_INTERNAL_0390167f_4_k_cu_81272328_1995326thrust24THRUST_300001_SM_1000_NS12placeholders2_8E:
	.zero		1
	.type		_ZN41_INTERNAL_0390167f_4_k_cu_81272328_1995324cuda3std3__443_GLOBAL__N__0390167f_4_k_cu_81272328_1995326ignoreE,@object
	.size		_ZN41_INTERNAL_0390167f_4_k_cu_81272328_1995324cuda3std3__443_GLOBAL__N__0390167f_4_k_cu_81272328_1995326ignoreE,(_ZN41_INTERNAL_0390167f_4_k_cu_81272328_1995324cuda3std6ranges3__45__cpo4dataE - _ZN41_INTERNAL_0390167f_4_k_cu_81272328_1995324cuda3std3__443_GLOBAL__N__0390167f_4_k_cu_81272328_1995326ignoreE)
_ZN41_INTERNAL_0390167f_4_k_cu_81272328_1995324cuda3std3__443_GLOBAL__N__0390167f_4_k_cu_81272328_1995326ignoreE:
	.zero		1
	.type		_ZN41_INTERNAL_0390167f_4_k_cu_81272328_1995324cuda3std6ranges3__45__cpo4dataE,@object
	.size		_ZN41_INTERNAL_0390167f_4_k_cu_81272328_1995324cuda3std6ranges3__45__cpo4dataE,(_ZN41_INTERNAL_0390167f_4_k_cu_81272328_1995326thrust24THRUST_300001_SM_1000_NS6system3cpp3parE - _ZN41_INTERNAL_0390167f_4_k_cu_81272328_1995324cuda3std6ranges3__45__cpo4dataE)
_ZN41_INTERNAL_0390167f_4_k_cu_81272328_1995324cuda3std6ranges3__45__cpo4dataE:
	.zero		1
	.type		_ZN41_INTERNAL_0390167f_4_k_cu_81272328_1995326thrust24THRUST_300001_SM_1000_NS6system3cpp3parE,@object
	.size		_ZN41_INTERNAL_0390167f_4_k_cu_81272328_1995326thrust24THRUST_300001_SM_1000_NS6system3cpp3parE,(_ZN41_INTERNAL_0390167f_4_k_cu_81272328_1995324cuda3std3__45__cpo5beginE - _ZN41_INTERNAL_0390167f_4_k_cu_81272328_1995326thrust24THRUST_300001_SM_1000_NS6system3cpp3parE)
_ZN41_INTERNAL_0390167f_4_k_cu_81272328_1995326thrust24THRUST_300001_SM_1000_NS6system3cpp3parE:
	.zero		1
	.type		_ZN41_INTERNAL_0390167f_4_k_cu_81272328_1995324cuda3std3__45__cpo5beginE,@object
	.size		_ZN41_INTERNAL_0390167f_4_k_cu_81272328_1995324cuda3std3__45__cpo5beginE,(_ZN41_INTERNAL_0390167f_4_k_cu_81272328_1995324cuda3std6ranges3__45__cpo5beginE - _ZN41_INTERNAL_0390167f_4_k_cu_81272328_1995324cuda3std3__45__cpo5beginE)
_ZN41_INTERNAL_0390167f_4_k_cu_81272328_1995324cuda3std3__45__cpo5beginE:
	.zero		1
	.type		_ZN41_INTERNAL_0390167f_4_k_cu_81272328_1995324cuda3std6ranges3__45__cpo5beginE,@object
	.size		_ZN41_INTERNAL_0390167f_4_k_cu_81272328_1995324cuda3std6ranges3__45__cpo5beginE,(_ZN41_INTERNAL_0390167f_4_k_cu_81272328_1995326thrust24THRUST_300001_SM_1000_NS6deviceE - _ZN41_INTERNAL_0390167f_4_k_cu_81272328_1995324cuda3std6ranges3__45__cpo5beginE)
_ZN41_INTERNAL_0390167f_4_k_cu_81272328_1995324cuda3std6ranges3__45__cpo5beginE:
	.zero		1
	.type		_ZN41_INTERNAL_0390167f_4_k_cu_81272328_1995326thrust24THRUST_300001_SM_1000_NS6deviceE,@object
	.size		_ZN41_INTERNAL_0390167f_4_k_cu_81272328_1995326thrust24THRUST_300001_SM_1000_NS6deviceE,(_ZN41_INTERNAL_0390167f_4_k_cu_81272328_1995324cuda3std3__47nulloptE - _ZN41_INTERNAL_0390167f_4_k_cu_81272328_1995326thrust24THRUST_300001_SM_1000_NS6deviceE)
_ZN41_INTERNAL_0390167f_4_k_cu_81272328_1995326thrust24THRUST_300001_SM_1000_NS6deviceE:
	.zero		1
	.type		_ZN41_INTERNAL_0390167f_4_k_cu_81272328_1995324cuda3std3__47nulloptE,@object
	.size		_ZN41_INTERNAL_0390167f_4_k_cu_81272328_1995324cuda3std3__47nulloptE,(_ZN41_INTERNAL_0390167f_4_k_cu_81272328_1995324cuda3std6ranges3__45__cpo8distanceE - _ZN41_INTERNAL_0390167f_4_k_cu_81272328_1995324cuda3std3__47nulloptE)
_ZN41_INTERNAL_0390167f_4_k_cu_81272328_1995324cuda3std3__47nulloptE:
	.zero		1
	.type		_ZN41_INTERNAL_0390167f_4_k_cu_81272328_1995324cuda3std6ranges3__45__cpo8distanceE,@object
	.size		_ZN41_INTERNAL_0390167f_4_k_cu_81272328_1995324cuda3std6ranges3__45__cpo8distanceE,(_ZN41_INTERNAL_0390167f_4_k_cu_81272328_1995326thrust24THRUST_300001_SM_1000_NS12placeholders2_4E - _ZN41_INTERNAL_0390167f_4_k_cu_81272328_1995324cuda3std6ranges3__45__cpo8distanceE)
_ZN41_INTERNAL_0390167f_4_k_cu_81272328_1995324cuda3std6ranges3__45__cpo8distanceE:
	.zero		1
	.type		_ZN41_INTERNAL_0390167f_4_k_cu_81272328_1995326thrust24THRUST_300001_SM_1000_NS12placeholders2_4E,@object
	.size		_ZN41_INTERNAL_0390167f_4_k_cu_81272328_1995326thrust24THRUST_300001_SM_1000_NS12placeholders2_4E,(_ZN41_INTERNAL_0390167f_4_k_cu_81272328_1995324cuda3std3__45__cpo6rbeginE - _ZN41_INTERNAL_0390167f_4_k_cu_81272328_1995326thrust24THRUST_300001_SM_1000_NS12placeholders2_4E)
_ZN41_INTERNAL_0390167f_4_k_cu_81272328_1995326thrust24THRUST_300001_SM_1000_NS12placeholders2_4E:
	.zero		1
	.type		_ZN41_INTERNAL_0390167f_4_k_cu_81272328_1995324cuda3std3__45__cpo6rbeginE,@object
	.size		_ZN41_INTERNAL_0390167f_4_k_cu_81272328_1995324cuda3std3__45__cpo6rbeginE,(_ZN41_INTERNAL_0390167f_4_k_cu_81272328_1995324cuda3std6ranges3__45__cpo7advanceE - _ZN41_INTERNAL_0390167f_4_k_cu_81272328_1995324cuda3std3__45__cpo6rbeginE)
_ZN41_INTERNAL_0390167f_4_k_cu_81272328_1995324cuda3std3__45__cpo6rbeginE:
	.zero		1
	.type		_ZN41_INTERNAL_0390167f_4_k_cu_81272328_1995324cuda3std6ranges3__45__cpo7advanceE,@object
	.size		_ZN41_INTERNAL_0390167f_4_k_cu_81272328_1995324cuda3std6ranges3__45__cpo7advanceE,(_ZN41_INTERNAL_0390167f_4_k_cu_81272328_1995326thrust24THRUST_300001_SM_1000_NS12placeholders3_10E - _ZN41_INTERNAL_0390167f_4_k_cu_81272328_1995324cuda3std6ranges3__45__cpo7advanceE)
_ZN41_INTERNAL_0390167f_4_k_cu_81272328_1995324cuda3std6ranges3__45__cpo7advanceE:
	.zero		1
	.type		_ZN41_INTERNAL_0390167f_4_k_cu_81272328_1995326thrust24THRUST_300001_SM_1000_NS12placeholders3_10E,@object
	.size		_ZN41_INTERNAL_0390167f_4_k_cu_81272328_1995326thrust24THRUST_300001_SM_1000_NS12placeholders3_10E,(_ZN41_INTERNAL_0390167f_4_k_cu_81272328_1995324cuda3std3__48in_placeE - _ZN41_INTERNAL_0390167f_4_k_cu_81272328_1995326thrust24THRUST_300001_SM_1000_NS12placeholders3_10E)
_ZN41_INTERNAL_0390167f_4_k_cu_81272328_1995326thrust24THRUST_300001_SM_1000_NS12placeholders3_10E:
	.zero		1
	.type		_ZN41_INTERNAL_0390167f_4_k_cu_81272328_1995324cuda3std3__48in_placeE,@object
	.size		_ZN41_INTERNAL_0390167f_4_k_cu_81272328_1995324cuda3std3__48in_placeE,(_ZN41_INTERNAL_0390167f_4_k_cu_81272328_1995324cuda3std6ranges3__45__cpo4sizeE - _ZN41_INTERNAL_0390167f_4_k_cu_81272328_1995324cuda3std3__48in_placeE)
_ZN41_INTERNAL_0390167f_4_k_cu_81272328_1995324cuda3std3__48in_placeE:
	.zero		1
	.type		_ZN41_INTERNAL_0390167f_4_k_cu_81272328_1995324cuda3std6ranges3__45__cpo4sizeE,@object
	.size		_ZN41_INTERNAL_0390167f_4_k_cu_81272328_1995324cuda3std6ranges3__45__cpo4sizeE,(_ZN41_INTERNAL_0390167f_4_k_cu_81272328_1995326thrust24THRUST_300001_SM_1000_NS12placeholders2_2E - _ZN41_INTERNAL_0390167f_4_k_cu_81272328_1995324cuda3std6ranges3__45__cpo4sizeE)
_ZN41_INTERNAL_0390167f_4_k_cu_81272328_1995324cuda3std6ranges3__45__cpo4sizeE:
	.zero		1
	.type		_ZN41_INTERNAL_0390167f_4_k_cu_81272328_1995326thrust24THRUST_300001_SM_1000_NS12placeholders2_2E,@object
	.size		_ZN41_INTERNAL_0390167f_4_k_cu_81272328_1995326thrust24THRUST_300001_SM_1000_NS12placeholders2_2E,(_ZN41_INTERNAL_0390167f_4_k_cu_81272328_1995324cuda3std3__45__cpo6cbeginE - _ZN41_INTERNAL_0390167f_4_k_cu_81272328_1995326thrust24THRUST_300001_SM_1000_NS12placeholders2_2E)
_ZN41_INTERNAL_0390167f_4_k_cu_81272328_1995326thrust24THRUST_300001_SM_1000_NS12placeholders2_2E:
	.zero		1
	.type		_ZN41_INTERNAL_0390167f_4_k_cu_81272328_1995324cuda3std3__45__cpo6cbeginE,@object
	.size		_ZN41_INTERNAL_0390167f_4_k_cu_81272328_1995324cuda3std3__45__cpo6cbeginE,(_ZN41_INTERNAL_0390167f_4_k_cu_81272328_1995324cuda3std6ranges3__45__cpo6cbeginE - _ZN41_INTERNAL_0390167f_4_k_cu_81272328_1995324cuda3std3__45__cpo6cbeginE)
_ZN41_INTERNAL_0390167f_4_k_cu_81272328_1995324cuda3std3__45__cpo6cbeginE:
	.zero		1
	.type		_ZN41_INTERNAL_0390167f_4_k_cu_81272328_1995324cuda3std6ranges3__45__cpo6cbeginE,@object
	.size		_ZN41_INTERNAL_0390167f_4_k_cu_81272328_1995324cuda3std6ranges3__45__cpo6cbeginE,(_ZN41_INTERNAL_0390167f_4_k_cu_81272328_1995326thrust24THRUST_300001_SM_1000_NS12placeholders2_6E - _ZN41_INTERNAL_0390167f_4_k_cu_81272328_1995324cuda3std6ranges3__45__cpo6cbeginE)
_ZN41_INTERNAL_0390167f_4_k_cu_81272328_1995324cuda3std6ranges3__45__cpo6cbeginE:
	.zero		1
	.type		_ZN41_INTERNAL_0390167f_4_k_cu_81272328_1995326thrust24THRUST_300001_SM_1000_NS12placeholders2_6E,@object
	.size		_ZN41_INTERNAL_0390167f_4_k_cu_81272328_1995326thrust24THRUST_300001_SM_1000_NS12placeholders2_6E,(_ZN41_INTERNAL_0390167f_4_k_cu_81272328_1995324cuda3std3__45__cpo7crbeginE - _ZN41_INTERNAL_0390167f_4_k_cu_81272328_1995326thrust24THRUST_300001_SM_1000_NS12placeholders2_6E)
_ZN41_INTERNAL_0390167f_4_k_cu_81272328_1995326thrust24THRUST_300001_SM_1000_NS12placeholders2_6E:
	.zero		1
	.type		_ZN41_INTERNAL_0390167f_4_k_cu_81272328_1995324cuda3std3__45__cpo7crbeginE,@object
	.size		_ZN41_INTERNAL_0390167f_4_k_cu_81272328_1995324cuda3std3__45__cpo7crbeginE,(_ZN41_INTERNAL_0390167f_4_k_cu_81272328_1995324cuda3std6ranges3__45__cpo4nextE - _ZN41_INTERNAL_0390167f_4_k_cu_81272328_1995324cuda3std3__45__cpo7crbeginE)
_ZN41_INTERNAL_0390167f_4_k_cu_81272328_1995324cuda3std3__45__cpo7crbeginE:
	.zero		1
	.type		_ZN41_INTERNAL_0390167f_4_k_cu_81272328_1995324cuda3std6ranges3__45__cpo4nextE,@object
	.size		_ZN41_INTERNAL_0390167f_4_k_cu_81272328_1995324cuda3std6ranges3__45__cpo4nextE,(_ZN41_INTERNAL_0390167f_4_k_cu_81272328_1995324cuda3std6ranges3__45__cpo4swapE - _ZN41_INTERNAL_0390167f_4_k_cu_81272328_1995324cuda3std6ranges3__45__cpo4nextE)
_ZN41_INTERNAL_0390167f_4_k_cu_81272328_1995324cuda3std6ranges3__45__cpo4nextE:
	.zero		1
	.type		_ZN41_INTERNAL_0390167f_4_k_cu_81272328_1995324cuda3std6ranges3__45__cpo4swapE,@object
	.size		_ZN41_INTERNAL_0390167f_4_k_cu_81272328_1995324cuda3std6ranges3__45__cpo4swapE,(_ZN41_INTERNAL_0390167f_4_k_cu_81272328_1995326thrust24THRUST_300001_SM_1000_NS8cuda_cub10par_nosyncE - _ZN41_INTERNAL_0390167f_4_k_cu_81272328_1995324cuda3std6ranges3__45__cpo4swapE)
_ZN41_INTERNAL_0390167f_4_k_cu_81272328_1995324cuda3std6ranges3__45__cpo4swapE:
	.zero		1
	.type		_ZN41_INTERNAL_0390167f_4_k_cu_81272328_1995326thrust24THRUST_300001_SM_1000_NS8cuda_cub10par_nosyncE,@object
	.size		_ZN41_INTERNAL_0390167f_4_k_cu_81272328_1995326thrust24THRUST_300001_SM_1000_NS8cuda_cub10par_nosyncE,(.L_40 - _ZN41_INTERNAL_0390167f_4_k_cu_81272328_1995326thrust24THRUST_300001_SM_1000_NS8cuda_cub10par_nosyncE)
_ZN41_INTERNAL_0390167f_4_k_cu_81272328_1995326thrust24THRUST_300001_SM_1000_NS8cuda_cub10par_nosyncE:
	.zero		1
.L_40:


//--------------------- .nv.constant0._ZN3cub18CUB_300001_SM_10006detail11EmptyKernelIvEEvv --------------------------
	.section	.nv.constant0._ZN3cub18CUB_300001_SM_10006detail11EmptyKernelIvEEvv,"a",@progbits
	.sectionflags	@""
	.align	4
.nv.constant0._ZN3cub18CUB_300001_SM_10006detail11EmptyKernelIvEEvv:
	.zero		896


//--------------------- SYMBOLS --------------------------

	.type		.nv.reservedSmem.offset0,@object
	.size		.nv.reservedSmem.offset0,0x4
